//
// Generated by NVIDIA NVVM Compiler
//
// Compiler Build ID: CL-36424714
// Cuda compilation tools, release 13.0, V13.0.88
// Based on NVVM 20.0.0
//

.version 9.0
.target sm_100
.address_size 64

	// .globl	_Z10sum_kernelPiS_i
// _ZZ10sum_kernelPiS_iE6shared has been demoted

.visible .entry _Z10sum_kernelPiS_i(
	.param .u64 .ptr .align 1 _Z10sum_kernelPiS_i_param_0,
	.param .u64 .ptr .align 1 _Z10sum_kernelPiS_i_param_1,
	.param .u32 _Z10sum_kernelPiS_i_param_2
)
{
	.reg .pred 	%p<4>;
	.reg .b32 	%r<21>;
	.reg .b64 	%rd<11>;
	// demoted variable
	.shared .align 4 .b8 _ZZ10sum_kernelPiS_iE6shared[48];
	ld.param.u64 	%rd2, [_Z10sum_kernelPiS_i_param_0];
	ld.param.u64 	%rd3, [_Z10sum_kernelPiS_i_param_1];
	ld.param.u32 	%r5, [_Z10sum_kernelPiS_i_param_2];
	cvta.to.global.u64 	%rd1, %rd2;
	cvta.to.global.u64 	%rd4, %rd3;
	mov.u32 	%r6, %ctaid.x;
	mov.u32 	%r7, %ntid.x;
	mov.u32 	%r1, %tid.x;
	mad.lo.s32 	%r2, %r6, %r7, %r1;
	mul.wide.s32 	%rd5, %r2, 4;
	add.s64 	%rd6, %rd4, %rd5;
	ld.global.u32 	%r8, [%rd6];
	shl.b32 	%r9, %r1, 2;
	mov.u32 	%r10, _ZZ10sum_kernelPiS_iE6shared;
	add.s32 	%r3, %r10, %r9;
	st.shared.u32 	[%r3], %r8;
	bar.sync 	0;
	setp.gt.u32 	%p1, %r1, 2;
	@%p1 bra 	$L__BB0_2;
	ld.shared.u32 	%r11, [%r3+12];
	ld.shared.u32 	%r12, [%r3];
	add.s32 	%r13, %r12, %r11;
	st.shared.u32 	[%r3], %r13;
$L__BB0_2:
	bar.sync 	0;
	setp.ne.s32 	%p2, %r1, 0;
	@%p2 bra 	$L__BB0_6;
	ld.shared.u32 	%r14, [_ZZ10sum_kernelPiS_iE6shared];
	ld.shared.u32 	%r15, [_ZZ10sum_kernelPiS_iE6shared+4];
	add.s32 	%r16, %r14, %r15;
	ld.shared.u32 	%r17, [_ZZ10sum_kernelPiS_iE6shared+8];
	add.s32 	%r4, %r16, %r17;
	st.shared.u32 	[_ZZ10sum_kernelPiS_iE6shared], %r4;
	setp.ne.s32 	%p3, %r2, 0;
	@%p3 bra 	$L__BB0_5;
	mul.wide.s32 	%rd9, %r5, 4;
	add.s64 	%rd10, %rd1, %rd9;
	st.global.u32 	[%rd10], %r4;
	bra.uni 	$L__BB0_6;
$L__BB0_5:
	membar.gl;
	ld.shared.u32 	%r18, [_ZZ10sum_kernelPiS_iE6shared];
	mul.wide.s32 	%rd7, %r5, 4;
	add.s64 	%rd8, %rd1, %rd7;
	ld.global.u32 	%r19, [%rd8];
	add.s32 	%r20, %r19, %r18;
	st.global.u32 	[%rd8], %r20;
$L__BB0_6:
	ret;

}


// ===== COMPILED SASS (sm_100) =====

	.target	sm_100

	.elftype	@"ET_EXEC"


//--------------------- .note.nv.tkinfo           --------------------------
	.section	.note.nv.tkinfo,"",@"SHT_NOTE"
	.sectionflags	@"SHF_NOTE_NV_TKINFO"
	.tkinfo
        /*0018*/ 	.word	0x00000002
        /*0030*/ 	.string	""
        /*0030*/ 	.string	"ptxas"
        /*0030*/ 	.string	"Cuda compilation tools, release 13.0, V13.0.88"
        /*0030*/ 	.string	"Build cuda_13.0.r13.0/compiler.36424714_0"
        /*0030*/ 	.string	"-arch sm_100 -m 64 "



//--------------------- .note.nv.cuinfo           --------------------------
	.section	.note.nv.cuinfo,"",@"SHT_NOTE"
	.sectionflags	@"SHF_NOTE_NV_CUINFO"
        /*0018*/ 	.short	0x0002
        /*001a*/ 	.short	0x0064
        /*001c*/ 	.short	0x0082
	.zero		2


//--------------------- .nv.info                  --------------------------
	.section	.nv.info,"",@"SHT_CUDA_INFO"
	.align	4


	//----- nvinfo : EIATTR_REGCOUNT
	.align		4
        /*0000*/ 	.byte	0x04, 0x2f
        /*0002*/ 	.short	(.L_1 - .L_0)
	.align		4
.L_0:
        /*0004*/ 	.word	index@(_Z10sum_kernelPiS_i)
        /*0008*/ 	.word	0x0000000e


	//----- nvinfo : EIATTR_FRAME_SIZE
	.align		4
.L_1:
        /*000c*/ 	.byte	0x04, 0x11
        /*000e*/ 	.short	(.L_3 - .L_2)
	.align		4
.L_2:
        /*0010*/ 	.word	index@(_Z10sum_kernelPiS_i)
        /*0014*/ 	.word	0x00000000


	//----- nvinfo : EIATTR_MIN_STACK_SIZE
	.align		4
.L_3:
        /*0018*/ 	.byte	0x04, 0x12
        /*001a*/ 	.short	(.L_5 - .L_4)
	.align		4
.L_4:
        /*001c*/ 	.word	index@(_Z10sum_kernelPiS_i)
        /*0020*/ 	.word	0x00000000
.L_5:


//--------------------- .nv.compat                --------------------------
	.section	.nv.compat,"",@"SHT_CUDA_COMPAT_INFO"
	.align	4
        /*0000*/ 	.byte	0x02, 0x09, 0x00, 0x00, 0x02, 0x02, 0x01, 0x00, 0x02, 0x05, 0x05, 0x00, 0x03, 0x07, 0x01, 0x01
        /*0010*/ 	.byte	0x02, 0x03, 0x00, 0x00, 0x02, 0x06, 0x01, 0x00, 0x04, 0x0b, 0x08, 0x00, 0x09, 0x00, 0x00, 0x00
        /*0020*/ 	.byte	0x00, 0x00, 0x00, 0x00


//--------------------- .nv.info._Z10sum_kernelPiS_i --------------------------
	.section	.nv.info._Z10sum_kernelPiS_i,"",@"SHT_CUDA_INFO"
	.sectionflags	@""
	.align	4


	//----- nvinfo : EIATTR_CUDA_API_VERSION
	.align		4
        /*0000*/ 	.byte	0x04, 0x37
        /*0002*/ 	.short	(.L_7 - .L_6)
.L_6:
        /*0004*/ 	.word	0x00000082


	//----- nvinfo : EIATTR_KPARAM_INFO
	.align		4
.L_7:
        /*0008*/ 	.byte	0x04, 0x17
        /*000a*/ 	.short	(.L_9 - .L_8)
.L_8:
        /*000c*/ 	.word	0x00000000
        /*0010*/ 	.short	0x0002
        /*0012*/ 	.short	0x0010
        /*0014*/ 	.byte	0x00, 0xf0, 0x11, 0x00


	//----- nvinfo : EIATTR_KPARAM_INFO
	.align		4
.L_9:
        /*0018*/ 	.byte	0x04, 0x17
        /*001a*/ 	.short	(.L_11 - .L_10)
.L_10:
        /*001c*/ 	.word	0x00000000
        /*0020*/ 	.short	0x0001
        /*0022*/ 	.short	0x0008
        /*0024*/ 	.byte	0x00, 0xf5, 0x21, 0x00


	//----- nvinfo : EIATTR_KPARAM_INFO
	.align		4
.L_11:
        /*0028*/ 	.byte	0x04, 0x17
        /*002a*/ 	.short	(.L_13 - .L_12)
.L_12:
        /*002c*/ 	.word	0x00000000
        /*0030*/ 	.short	0x0000
        /*0032*/ 	.short	0x0000
        /*0034*/ 	.byte	0x00, 0xf5, 0x21, 0x00


	//----- nvinfo : EIATTR_SPARSE_MMA_MASK
	.align		4
.L_13:
        /*0038*/ 	.byte	0x03, 0x50
        /*003a*/ 	.short	0x0000


	//----- nvinfo : EIATTR_MAXREG_COUNT
	.align		4
        /*003c*/ 	.byte	0x03, 0x1b
        /*003e*/ 	.short	0x00ff


	//----- nvinfo : EIATTR_NUM_BARRIERS
	.align		4
        /*0040*/ 	.byte	0x02, 0x4c
        /*0042*/ 	.byte	0x01
	.zero		1


	//----- nvinfo : EIATTR_MERCURY_ISA_VERSION
	.align		4
        /*0044*/ 	.byte	0x03, 0x5f
        /*0046*/ 	.short	0x0101


	//----- nvinfo : EIATTR_UNUSED_LOAD_BYTE_OFFSET
	.align		4
        /*0048*/ 	.byte	0x04, 0x44
        /*004a*/ 	.short	(.L_15 - .L_14)


	//   ....[0]....
.L_14:
        /*004c*/ 	.word	0x00000170
        /*0050*/ 	.word	0x00000fff


	//----- nvinfo : EIATTR_VRC_CTA_INIT_COUNT
	.align		4
.L_15:
        /*0054*/ 	.byte	0x02, 0x4a
	.zero		1
	.zero		1


	//----- nvinfo : EIATTR_EXIT_INSTR_OFFSETS
	.align		4
        /*0058*/ 	.byte	0x04, 0x1c
        /*005a*/ 	.short	(.L_17 - .L_16)


	//   ....[0]....
.L_16:
        /*005c*/ 	.word	0x00000160


	//   ....[1]....
        /*0060*/ 	.word	0x000001f0


	//   ....[2]....
        /*0064*/ 	.word	0x000002b0


	//----- nvinfo : EIATTR_CBANK_PARAM_SIZE
	.align		4
.L_17:
        /*0068*/ 	.byte	0x03, 0x19
        /*006a*/ 	.short	0x0014


	//----- nvinfo : EIATTR_PARAM_CBANK
	.align		4
        /*006c*/ 	.byte	0x04, 0x0a
        /*006e*/ 	.short	(.L_19 - .L_18)
	.align		4
.L_18:
        /*0070*/ 	.word	index@(.nv.constant0._Z10sum_kernelPiS_i)
        /*0074*/ 	.short	0x0380
        /*0076*/ 	.short	0x0014


	//----- nvinfo : EIATTR_SW_WAR
	.align		4
.L_19:
        /*0078*/ 	.byte	0x04, 0x36
        /*007a*/ 	.short	(.L_21 - .L_20)
.L_20:
        /*007c*/ 	.word	0x00000008
.L_21:


//--------------------- .nv.callgraph             --------------------------
	.section	.nv.callgraph,"",@"SHT_CUDA_CALLGRAPH"
	.align	4
	.sectionentsize	8
	.align		4
        /*0000*/ 	.word	0x00000000
	.align		4
        /*0004*/ 	.word	0xffffffff
	.align		4
        /*0008*/ 	.word	0x00000000
	.align		4
        /*000c*/ 	.word	0xfffffffe
	.align		4
        /*0010*/ 	.word	0x00000000
	.align		4
        /*0014*/ 	.word	0xfffffffd
	.align		4
        /*0018*/ 	.word	0x00000000
	.align		4
        /*001c*/ 	.word	0xfffffffc


//--------------------- .text._Z10sum_kernelPiS_i --------------------------
	.section	.text._Z10sum_kernelPiS_i,"ax",@progbits
	.align	128
        .global         _Z10sum_kernelPiS_i
        .type           _Z10sum_kernelPiS_i,@function
        .size           _Z10sum_kernelPiS_i,(.L_x_1 - _Z10sum_kernelPiS_i)
        .other          _Z10sum_kernelPiS_i,@"STO_CUDA_ENTRY STV_DEFAULT"
_Z10sum_kernelPiS_i:
.text._Z10sum_kernelPiS_i:
[----:B------:R-:W-:Y:S01]  /*0000*/  LDC R1, c[0x0][0x37c] ;  /* 0x0000df00ff017b82 */ /* 0x000fe20000000800 */
[----:B------:R-:W0:Y:S07]  /*0010*/  S2R R4, SR_TID.X ;  /* 0x0000000000047919 */ /* 0x000e2e0000002100 */
[----:B------:R-:W0:Y:S01]  /*0020*/  S2UR UR4, SR_CTAID.X ;  /* 0x00000000000479c3 */ /* 0x000e220000002500 */
[----:B------:R-:W1:Y:S07]  /*0030*/  LDCU.64 UR6, c[0x0][0x358] ;  /* 0x00006b00ff0677ac */ /* 0x000e6e0008000a00 */
[----:B------:R-:W0:Y:S08]  /*0040*/  LDC R5, c[0x0][0x360] ;  /* 0x0000d800ff057b82 */ /* 0x000e300000000800 */
[----:B------:R-:W2:Y:S01]  /*0050*/  LDC.64 R2, c[0x0][0x388] ;  /* 0x0000e200ff027b82 */ /* 0x000ea20000000a00 */
[----:B0-----:R-:W-:-:S04]  /*0060*/  IMAD R5, R5, UR4, R4 ;  /* 0x0000000405057c24 */ /* 0x001fc8000f8e0204 */
[----:B--2---:R-:W-:-:S06]  /*0070*/  IMAD.WIDE R2, R5, 0x4, R2 ;  /* 0x0000000405027825 */ /* 0x004fcc00078e0202 */
[----:B-1----:R-:W2:Y:S01]  /*0080*/  LDG.E R2, desc[UR6][R2.64] ;  /* 0x0000000602027981 */ /* 0x002ea2000c1e1900 */
[----:B------:R-:W0:Y:S01]  /*0090*/  S2UR UR5, SR_CgaCtaId ;  /* 0x00000000000579c3 */ /* 0x000e220000008800 */
[----:B------:R-:W-:Y:S01]  /*00a0*/  UMOV UR4, 0x400 ;  /* 0x0000040000047882 */ /* 0x000fe20000000000 */
[C---:B------:R-:W-:Y:S02]  /*00b0*/  ISETP.GT.U32.AND P0, PT, R4.reuse, 0x2, PT ;  /* 0x000000020400780c */ /* 0x040fe40003f04070 */
[----:B------:R-:W-:Y:S01]  /*00c0*/  ISETP.NE.AND P1, PT, R4, RZ, PT ;  /* 0x000000ff0400720c */ /* 0x000fe20003f25270 */
[----:B0-----:R-:W-:-:S06]  /*00d0*/  ULEA UR4, UR5, UR4, 0x18 ;  /* 0x0000000405047291 */ /* 0x001fcc000f8ec0ff */
[----:B------:R-:W-:-:S05]  /*00e0*/  LEA R7, R4, UR4, 0x2 ;  /* 0x0000000404077c11 */ /* 0x000fca000f8e10ff */
[----:B--2---:R-:W-:Y:S01]  /*00f0*/  STS [R7], R2 ;  /* 0x0000000207007388 */ /* 0x004fe20000000800 */
[----:B------:R-:W-:Y:S06]  /*0100*/  BAR.SYNC.DEFER_BLOCKING 0x0 ;  /* 0x0000000000007b1d */ /* 0x000fec0000010000 */
[----:B------:R-:W-:Y:S04]  /*0110*/  @!P0 LDS R0, [R7+0xc] ;  /* 0x00000c0007008984 */ /* 0x000fe80000000800 */
[----:B------:R-:W0:Y:S02]  /*0120*/  @!P0 LDS R9, [R7] ;  /* 0x0000000007098984 */ /* 0x000e240000000800 */
[----:B0-----:R-:W-:-:S05]  /*0130*/  @!P0 IMAD.IADD R0, R0, 0x1, R9 ;  /* 0x0000000100008824 */ /* 0x001fca00078e0209 */
[----:B------:R0:W-:Y:S01]  /*0140*/  @!P0 STS [R7], R0 ;  /* 0x0000000007008388 */ /* 0x0001e20000000800 */
[----:B------:R-:W-:Y:S06]  /*0150*/  BAR.SYNC.DEFER_BLOCKING 0x0 ;  /* 0x0000000000007b1d */ /* 0x000fec0000010000 */
[----:B------:R-:W-:Y:S05]  /*0160*/  @P1 EXIT ;  /* 0x000000000000194d */ /* 0x000fea0003800000 */
[----:B------:R-:W1:Y:S01]  /*0170*/  LDS.128 R8, [UR4] ;  /* 0x00000004ff087984 */ /* 0x000e620008000c00 */
[----:B------:R-:W-:-:S13]  /*0180*/  ISETP.NE.AND P0, PT, R5, RZ, PT ;  /* 0x000000ff0500720c */ /* 0x000fda0003f05270 */
[----:B------:R-:W2:Y:S08]  /*0190*/  @!P0 LDC R5, c[0x0][0x390] ;  /* 0x0000e400ff058b82 */ /* 0x000eb00000000800 */
[----:B------:R-:W2:Y:S01]  /*01a0*/  @!P0 LDC.64 R2, c[0x0][0x380] ;  /* 0x0000e000ff028b82 */ /* 0x000ea20000000a00 */
[----:B-1----:R-:W-:-:S05]  /*01b0*/  IADD3 R9, PT, PT, R10, R8, R9 ;  /* 0x000000080a097210 */ /* 0x002fca0007ffe009 */
[----:B------:R1:W-:Y:S01]  /*01c0*/  STS [UR4], R9 ;  /* 0x00000009ff007988 */ /* 0x0003e20008000804 */
[----:B--2---:R-:W-:-:S05]  /*01d0*/  @!P0 IMAD.WIDE R2, R5, 0x4, R2 ;  /* 0x0000000405028825 */ /* 0x004fca00078e0202 */
[----:B------:R1:W-:Y:S01]  /*01e0*/  @!P0 STG.E desc[UR6][R2.64], R9 ;  /* 0x0000000902008986 */ /* 0x0003e2000c101906 */
[----:B------:R-:W-:Y:S05]  /*01f0*/  @!P0 EXIT ;  /* 0x000000000000894d */ /* 0x000fea0003800000 */
[----:B------:R-:W2:Y:S08]  /*0200*/  LDC R5, c[0x0][0x390] ;  /* 0x0000e400ff057b82 */ /* 0x000eb00000000800 */
[----:B-1----:R-:W2:Y:S02]  /*0210*/  LDC.64 R2, c[0x0][0x380] ;  /* 0x0000e000ff027b82 */ /* 0x002ea40000000a00 */
[----:B--2---:R-:W-:Y:S01]  /*0220*/  IMAD.WIDE R2, R5, 0x4, R2 ;  /* 0x0000000405027825 */ /* 0x004fe200078e0202 */
[----:B------:R-:W-:Y:S06]  /*0230*/  MEMBAR.SC.GPU ;  /* 0x0000000000007992 */ /* 0x000fec0000002000 */
[----:B------:R-:W-:-:S00]  /*0240*/  ERRBAR ;  /* 0x00000000000079ab */ /* 0x000fc00000000000 */
[----:B------:R-:W-:Y:S06]  /*0250*/  CGAERRBAR ;  /* 0x00000000000075ab */ /* 0x000fec0000000000 */
[----:B------:R-:W-:Y:S04]  /*0260*/  CCTL.IVALL ;  /* 0x00000000ff00798f */ /* 0x000fe80002000000 */
[----:B------:R-:W2:Y:S04]  /*0270*/  LDG.E R5, desc[UR6][R2.64] ;  /* 0x0000000602057981 */ /* 0x000ea8000c1e1900 */
[----:B0-----:R-:W2:Y:S02]  /*0280*/  LDS R0, [UR4] ;  /* 0x00000004ff007984 */ /* 0x001ea40008000800 */
[----:B--2---:R-:W-:-:S05]  /*0290*/  IADD3 R5, PT, PT, R0, R5, RZ ;  /* 0x0000000500057210 */ /* 0x004fca0007ffe0ff */
[----:B------:R-:W-:Y:S01]  /*02a0*/  STG.E desc[UR6][R2.64], R5 ;  /* 0x0000000502007986 */ /* 0x000fe2000c101906 */
[----:B------:R-:W-:Y:S05]  /*02b0*/  EXIT ;  /* 0x000000000000794d */ /* 0x000fea0003800000 */
.L_x_0:
[----:B------:R-:W-:-:S00]  /*02c0*/  BRA `(.L_x_0) ;  /* 0xfffffffc00fc7947 */ /* 0x000fc0000383ffff */
[----:B------:R-:W-:-:S00]  /*02d0*/  NOP ;  /* 0x0000000000007918 */ /* 0x000fc00000000000 */
        /* <DEDUP_REMOVED lines=10> */
.L_x_1:


//--------------------- .nv.shared._Z10sum_kernelPiS_i --------------------------
	.section	.nv.shared._Z10sum_kernelPiS_i,"aw",@nobits
	.sectionflags	@""
	.align	4
.nv.shared._Z10sum_kernelPiS_i:
	.zero		1072


//--------------------- .nv.shared.reserved.0     --------------------------
	.section	.nv.shared.reserved.0,"aw",@nobits
	.weak		__nv_reservedSMEM_offset_0_alias
	.size		__nv_reservedSMEM_offset_0_alias, 0, 64
	.other		__nv_reservedSMEM_offset_0_alias,@"STO_CUDA_RESERVED_SHARED STV_DEFAULT"
__nv_reservedSMEM_offset_0_alias:
	.zero		0
	.zero		64


//--------------------- .nv.constant0._Z10sum_kernelPiS_i --------------------------
	.section	.nv.constant0._Z10sum_kernelPiS_i,"a",@progbits
	.sectionflags	@""
	.align	4
.nv.constant0._Z10sum_kernelPiS_i:
	.zero		916


//--------------------- SYMBOLS --------------------------

	.type		.nv.reservedSmem.offset0,@object
	.size		.nv.reservedSmem.offset0,0x4
	.type		.nv.reservedSmem.cap,@object
	.size		.nv.reservedSmem.cap,0x4
